//
// Generated by NVIDIA NVVM Compiler
//
// Compiler Build ID: CL-36424714
// Cuda compilation tools, release 13.0, V13.0.88
// Based on NVVM 20.0.0
//

.version 9.0
.target sm_100
.address_size 64

	// .globl	patch
.extern .func __assertfail
(
	.param .b64 __assertfail_param_0,
	.param .b64 __assertfail_param_1,
	.param .b32 __assertfail_param_2,
	.param .b64 __assertfail_param_3,
	.param .b64 __assertfail_param_4
)
;
.global .align 1 .b8 __unnamed_1[88] = {118, 111, 105, 100, 32, 112, 97, 116, 99, 104, 40, 102, 108, 111, 97, 116, 50, 32, 42, 44, 32, 102, 108, 111, 97, 116, 50, 32, 42, 44, 32, 99, 111, 110, 115, 116, 32, 102, 108, 111, 97, 116, 50, 32, 42, 44, 32, 105, 110, 116, 44, 32, 105, 110, 116, 44, 32, 105, 110, 116, 44, 32, 105, 110, 116, 44, 32, 105, 110, 116, 44, 32, 105, 110, 116, 44, 32, 95, 95, 110, 118, 95, 98, 111, 111, 108, 41};
.global .align 1 .b8 $str[6] = {102, 97, 108, 115, 101};
.global .align 1 .b8 $str$1[27] = {47, 116, 109, 112, 47, 115, 97, 115, 115, 95, 99, 117, 95, 102, 102, 49, 50, 49, 53, 108, 48, 47, 107, 46, 99, 117};
.global .align 1 .b8 $str$2[57] = {49, 46, 48, 102, 32, 62, 61, 32, 115, 120, 102, 32, 38, 38, 32, 115, 120, 102, 32, 62, 61, 32, 48, 46, 48, 102, 32, 38, 38, 32, 49, 46, 48, 102, 32, 62, 61, 32, 115, 121, 102, 32, 38, 38, 32, 115, 121, 102, 32, 62, 61, 32, 48, 46, 48, 102};

.visible .entry patch(
	.param .u64 .ptr .align 1 patch_param_0,
	.param .u64 .ptr .align 1 patch_param_1,
	.param .u64 .ptr .align 1 patch_param_2,
	.param .u32 patch_param_3,
	.param .u32 patch_param_4,
	.param .u32 patch_param_5,
	.param .u32 patch_param_6,
	.param .u32 patch_param_7,
	.param .u32 patch_param_8,
	.param .u8 patch_param_9
)
{
	.reg .pred 	%p<50>;
	.reg .b16 	%rs<2>;
	.reg .b32 	%r<62>;
	.reg .b32 	%f<92>;
	.reg .b64 	%rd<41>;

	ld.param.u64 	%rd6, [patch_param_0];
	ld.param.u64 	%rd7, [patch_param_1];
	ld.param.u64 	%rd8, [patch_param_2];
	ld.param.u32 	%r30, [patch_param_3];
	ld.param.u32 	%r31, [patch_param_4];
	ld.param.u32 	%r32, [patch_param_5];
	ld.param.u32 	%r33, [patch_param_6];
	ld.param.u32 	%r34, [patch_param_7];
	ld.param.u32 	%r35, [patch_param_8];
	ld.param.s8 	%rs1, [patch_param_9];
	cvta.to.global.u64 	%rd1, %rd7;
	cvta.to.global.u64 	%rd2, %rd6;
	cvta.to.global.u64 	%rd3, %rd8;
	sub.s32 	%r36, %r35, %r34;
	shr.u32 	%r37, %r36, 31;
	add.s32 	%r38, %r36, %r37;
	shr.s32 	%r1, %r38, 1;
	mov.u32 	%r53, %ctaid.z;
	setp.ge.s32 	%p1, %r53, %r30;
	@%p1 bra 	$L__BB0_28;
	mov.u32 	%r3, %ctaid.y;
	cvt.rn.f32.s32 	%f1, %r32;
	cvt.rn.f32.s32 	%f2, %r34;
	cvt.rn.f32.s32 	%f3, %r31;
	mov.u32 	%r4, %ctaid.x;
	mov.u32 	%r5, %tid.x;
	setp.eq.s16 	%p2, %rs1, 0;
	mov.u32 	%r6, %ntid.x;
	mov.u32 	%r7, %nctaid.x;
	mov.u32 	%r8, %nctaid.y;
	mov.u32 	%r9, %nctaid.z;
	@%p2 bra 	$L__BB0_2;
	bra.uni 	$L__BB0_14;
$L__BB0_2:
	mul.wide.s32 	%rd39, %r32, 8;
	mov.u64 	%rd29, $str$2;
	mov.u64 	%rd31, $str$1;
	mov.u64 	%rd33, __unnamed_1;
$L__BB0_3:
	setp.ge.s32 	%p26, %r3, %r33;
	mov.u32 	%r54, %r3;
	@%p26 bra 	$L__BB0_4;
	bra.uni 	$L__BB0_5;
$L__BB0_4:
	add.s32 	%r53, %r53, %r9;
	setp.lt.s32 	%p49, %r53, %r30;
	@%p49 bra 	$L__BB0_3;
	bra.uni 	$L__BB0_28;
$L__BB0_5:
	mad.lo.s32 	%r46, %r53, %r33, %r54;
	mul.wide.s32 	%rd22, %r46, 8;
	add.s64 	%rd4, %rd3, %rd22;
	ld.global.v2.f32 	{%f55, %f56}, [%rd4];
	cvt.rmi.f32.f32 	%f4, %f56;
	cvt.rmi.f32.f32 	%f5, %f55;
	setp.geu.f32 	%p27, %f4, 0f00000000;
	add.f32 	%f57, %f4, %f2;
	setp.ltu.f32 	%p28, %f57, %f1;
	and.pred  	%p29, %p27, %p28;
	setp.geu.f32 	%p30, %f5, 0f00000000;
	add.f32 	%f58, %f5, %f2;
	setp.ltu.f32 	%p31, %f58, %f3;
	and.pred  	%p32, %p30, %p31;
	and.pred  	%p34, %p29, %p32;
	not.pred 	%p35, %p34;
	@%p35 bra 	$L__BB0_17;
	setp.ge.s32 	%p36, %r4, %r34;
	mov.u32 	%r55, %r4;
	@%p36 bra 	$L__BB0_7;
	bra.uni 	$L__BB0_8;
$L__BB0_7:
	add.s32 	%r54, %r54, %r8;
	setp.lt.s32 	%p48, %r54, %r33;
	@%p48 bra 	$L__BB0_5;
	bra.uni 	$L__BB0_4;
$L__BB0_8:
	setp.ge.s32 	%p37, %r5, %r34;
	@%p37 bra 	$L__BB0_13;
	mad.lo.s32 	%r47, %r53, %r33, %r54;
	mad.lo.s32 	%r48, %r47, %r35, %r1;
	add.s32 	%r49, %r48, %r55;
	cvt.rn.f32.s32 	%f59, %r55;
	add.f32 	%f60, %f5, %f59;
	mul.lo.s32 	%r50, %r53, %r31;
	cvt.rn.f32.s32 	%f61, %r50;
	add.f32 	%f62, %f60, %f61;
	mul.f32 	%f6, %f62, %f1;
	add.s32 	%r51, %r5, %r1;
	mad.lo.s32 	%r56, %r49, %r35, %r51;
	mov.u32 	%r57, %r5;
$L__BB0_10:
	cvt.rn.f32.s32 	%f63, %r57;
	add.f32 	%f64, %f4, %f63;
	add.f32 	%f7, %f6, %f64;
	ld.global.v2.f32 	{%f65, %f66}, [%rd4];
	sub.f32 	%f8, %f66, %f4;
	sub.f32 	%f9, %f65, %f5;
	setp.le.f32 	%p38, %f8, 0f3F800000;
	setp.ge.f32 	%p39, %f8, 0f00000000;
	and.pred  	%p40, %p38, %p39;
	setp.le.f32 	%p41, %f9, 0f3F800000;
	setp.ge.f32 	%p42, %f9, 0f00000000;
	and.pred  	%p43, %p41, %p42;
	and.pred  	%p45, %p40, %p43;
	@%p45 bra 	$L__BB0_12;
	cvta.global.u64 	%rd30, %rd29;
	cvta.global.u64 	%rd32, %rd31;
	cvta.global.u64 	%rd34, %rd33;
	{ // callseq 2, 0
	.param .b64 param0;
	st.param.b64 	[param0], %rd30;
	.param .b64 param1;
	st.param.b64 	[param1], %rd32;
	.param .b32 param2;
	st.param.b32 	[param2], 55;
	.param .b64 param3;
	st.param.b64 	[param3], %rd34;
	.param .b64 param4;
	st.param.b64 	[param4], 1;
	call.uni 
	__assertfail, 
	(
	param0, 
	param1, 
	param2, 
	param3, 
	param4
	);
	} // callseq 2
$L__BB0_12:
	mul.wide.s32 	%rd35, %r56, 8;
	add.s64 	%rd36, %rd1, %rd35;
	ld.global.v2.f32 	{%f67, %f68}, [%rd36];
	cvt.rzi.s32.f32 	%r52, %f7;
	mul.wide.s32 	%rd37, %r52, 8;
	add.s64 	%rd38, %rd2, %rd37;
	mov.f32 	%f69, 0f3F800000;
	sub.f32 	%f70, %f69, %f8;
	mul.f32 	%f71, %f70, %f67;
	sub.f32 	%f72, %f69, %f9;
	mul.f32 	%f73, %f72, %f71;
	atom.global.add.f32 	%f74, [%rd38], %f73;
	mul.f32 	%f75, %f70, %f68;
	mul.f32 	%f76, %f72, %f75;
	atom.global.add.f32 	%f77, [%rd38+4], %f76;
	mul.f32 	%f78, %f8, %f68;
	mul.f32 	%f79, %f72, %f78;
	atom.global.add.f32 	%f80, [%rd38+12], %f79;
	mul.f32 	%f81, %f8, %f67;
	mul.f32 	%f82, %f72, %f81;
	atom.global.add.f32 	%f83, [%rd38+8], %f82;
	add.s64 	%rd40, %rd38, %rd39;
	mul.f32 	%f84, %f9, %f71;
	atom.global.add.f32 	%f85, [%rd40], %f84;
	mul.f32 	%f86, %f9, %f75;
	atom.global.add.f32 	%f87, [%rd40+4], %f86;
	mul.f32 	%f88, %f9, %f81;
	atom.global.add.f32 	%f89, [%rd40+8], %f88;
	mul.f32 	%f90, %f9, %f78;
	atom.global.add.f32 	%f91, [%rd40+12], %f90;
	add.s32 	%r57, %r57, %r6;
	add.s32 	%r56, %r56, %r6;
	setp.lt.s32 	%p46, %r57, %r34;
	@%p46 bra 	$L__BB0_10;
$L__BB0_13:
	add.s32 	%r55, %r55, %r7;
	setp.lt.s32 	%p47, %r55, %r34;
	@%p47 bra 	$L__BB0_8;
	bra.uni 	$L__BB0_7;
$L__BB0_14:
	setp.ge.s32 	%p3, %r3, %r33;
	@%p3 bra 	$L__BB0_27;
	mov.u32 	%r59, %r3;
$L__BB0_16:
	mad.lo.s32 	%r39, %r53, %r33, %r59;
	mul.wide.s32 	%rd9, %r39, 8;
	add.s64 	%rd5, %rd3, %rd9;
	ld.global.v2.f32 	{%f16, %f17}, [%rd5];
	cvt.rmi.f32.f32 	%f10, %f17;
	cvt.rmi.f32.f32 	%f11, %f16;
	setp.geu.f32 	%p4, %f10, 0f00000000;
	add.f32 	%f18, %f10, %f2;
	setp.ltu.f32 	%p5, %f18, %f1;
	and.pred  	%p6, %p4, %p5;
	setp.geu.f32 	%p7, %f11, 0f00000000;
	add.f32 	%f19, %f11, %f2;
	setp.ltu.f32 	%p8, %f19, %f3;
	and.pred  	%p9, %p7, %p8;
	and.pred  	%p11, %p6, %p9;
	@%p11 bra 	$L__BB0_18;
$L__BB0_17:
	mov.u64 	%rd23, $str;
	cvta.global.u64 	%rd24, %rd23;
	mov.u64 	%rd25, $str$1;
	cvta.global.u64 	%rd26, %rd25;
	mov.u64 	%rd27, __unnamed_1;
	cvta.global.u64 	%rd28, %rd27;
	{ // callseq 1, 0
	.param .b64 param0;
	st.param.b64 	[param0], %rd24;
	.param .b64 param1;
	st.param.b64 	[param1], %rd26;
	.param .b32 param2;
	st.param.b32 	[param2], 35;
	.param .b64 param3;
	st.param.b64 	[param3], %rd28;
	.param .b64 param4;
	st.param.b64 	[param4], 1;
	call.uni 
	__assertfail, 
	(
	param0, 
	param1, 
	param2, 
	param3, 
	param4
	);
	} // callseq 1
	bra.uni 	$L__BB0_28;
$L__BB0_18:
	setp.ge.s32 	%p12, %r4, %r34;
	@%p12 bra 	$L__BB0_26;
	mov.u32 	%r60, %r4;
$L__BB0_20:
	setp.ge.s32 	%p13, %r5, %r34;
	@%p13 bra 	$L__BB0_25;
	mad.lo.s32 	%r40, %r53, %r33, %r59;
	mad.lo.s32 	%r41, %r40, %r35, %r1;
	add.s32 	%r42, %r41, %r60;
	mad.lo.s32 	%r24, %r42, %r35, %r1;
	cvt.rn.f32.s32 	%f20, %r60;
	add.f32 	%f21, %f11, %f20;
	mul.lo.s32 	%r43, %r53, %r31;
	cvt.rn.f32.s32 	%f22, %r43;
	add.f32 	%f23, %f21, %f22;
	mul.f32 	%f12, %f23, %f1;
	mov.u32 	%r61, %r5;
$L__BB0_22:
	cvt.rn.f32.s32 	%f24, %r61;
	add.f32 	%f25, %f10, %f24;
	add.f32 	%f13, %f12, %f25;
	ld.global.v2.f32 	{%f26, %f27}, [%rd5];
	sub.f32 	%f14, %f27, %f10;
	sub.f32 	%f15, %f26, %f11;
	setp.le.f32 	%p14, %f14, 0f3F800000;
	setp.ge.f32 	%p15, %f14, 0f00000000;
	and.pred  	%p16, %p14, %p15;
	setp.le.f32 	%p17, %f15, 0f3F800000;
	setp.ge.f32 	%p18, %f15, 0f00000000;
	and.pred  	%p19, %p17, %p18;
	and.pred  	%p21, %p16, %p19;
	@%p21 bra 	$L__BB0_24;
	mov.u64 	%rd10, $str$2;
	cvta.global.u64 	%rd11, %rd10;
	mov.u64 	%rd12, $str$1;
	cvta.global.u64 	%rd13, %rd12;
	mov.u64 	%rd14, __unnamed_1;
	cvta.global.u64 	%rd15, %rd14;
	{ // callseq 0, 0
	.param .b64 param0;
	st.param.b64 	[param0], %rd11;
	.param .b64 param1;
	st.param.b64 	[param1], %rd13;
	.param .b32 param2;
	st.param.b32 	[param2], 55;
	.param .b64 param3;
	st.param.b64 	[param3], %rd15;
	.param .b64 param4;
	st.param.b64 	[param4], 1;
	call.uni 
	__assertfail, 
	(
	param0, 
	param1, 
	param2, 
	param3, 
	param4
	);
	} // callseq 0
$L__BB0_24:
	cvt.rzi.s32.f32 	%r44, %f13;
	mul.wide.s32 	%rd16, %r44, 8;
	add.s64 	%rd17, %rd2, %rd16;
	ld.global.v2.f32 	{%f28, %f29}, [%rd17];
	mov.f32 	%f30, 0f3F800000;
	sub.f32 	%f31, %f30, %f14;
	mul.f32 	%f32, %f31, %f28;
	sub.f32 	%f33, %f30, %f15;
	ld.global.f32 	%f34, [%rd17+8];
	mul.f32 	%f35, %f14, %f34;
	mul.f32 	%f36, %f33, %f35;
	fma.rn.f32 	%f37, %f33, %f32, %f36;
	mul.wide.s32 	%rd18, %r32, 8;
	add.s64 	%rd19, %rd17, %rd18;
	ld.global.v2.f32 	{%f38, %f39}, [%rd19];
	mul.f32 	%f40, %f31, %f38;
	fma.rn.f32 	%f41, %f15, %f40, %f37;
	ld.global.f32 	%f42, [%rd19+8];
	mul.f32 	%f43, %f14, %f42;
	fma.rn.f32 	%f44, %f15, %f43, %f41;
	add.s32 	%r45, %r24, %r61;
	mul.wide.s32 	%rd20, %r45, 8;
	add.s64 	%rd21, %rd1, %rd20;
	mul.f32 	%f45, %f31, %f29;
	ld.global.f32 	%f46, [%rd17+12];
	mul.f32 	%f47, %f14, %f46;
	mul.f32 	%f48, %f33, %f47;
	fma.rn.f32 	%f49, %f33, %f45, %f48;
	mul.f32 	%f50, %f31, %f39;
	fma.rn.f32 	%f51, %f15, %f50, %f49;
	ld.global.f32 	%f52, [%rd19+12];
	mul.f32 	%f53, %f14, %f52;
	fma.rn.f32 	%f54, %f15, %f53, %f51;
	st.global.v2.f32 	[%rd21], {%f44, %f54};
	add.s32 	%r61, %r61, %r6;
	setp.lt.s32 	%p22, %r61, %r34;
	@%p22 bra 	$L__BB0_22;
$L__BB0_25:
	add.s32 	%r60, %r60, %r7;
	setp.lt.s32 	%p23, %r60, %r34;
	@%p23 bra 	$L__BB0_20;
$L__BB0_26:
	add.s32 	%r59, %r59, %r8;
	setp.lt.s32 	%p24, %r59, %r33;
	@%p24 bra 	$L__BB0_16;
$L__BB0_27:
	add.s32 	%r53, %r53, %r9;
	setp.lt.s32 	%p25, %r53, %r30;
	@%p25 bra 	$L__BB0_14;
$L__BB0_28:
	ret;

}


// ===== COMPILED SASS (sm_100) =====

	.target	sm_100

	.elftype	@"ET_EXEC"


//--------------------- .note.nv.tkinfo           --------------------------
	.section	.note.nv.tkinfo,"",@"SHT_NOTE"
	.sectionflags	@"SHF_NOTE_NV_TKINFO"
	.tkinfo
        /*0018*/ 	.word	0x00000002
        /*0030*/ 	.string	""
        /*0030*/ 	.string	"ptxas"
        /*0030*/ 	.string	"Cuda compilation tools, release 13.0, V13.0.88"
        /*0030*/ 	.string	"Build cuda_13.0.r13.0/compiler.36424714_0"
        /*0030*/ 	.string	"-arch sm_100 -m 64 "



//--------------------- .note.nv.cuinfo           --------------------------
	.section	.note.nv.cuinfo,"",@"SHT_NOTE"
	.sectionflags	@"SHF_NOTE_NV_CUINFO"
        /*0018*/ 	.short	0x0002
        /*001a*/ 	.short	0x0064
        /*001c*/ 	.short	0x0082
	.zero		2


//--------------------- .nv.info                  --------------------------
	.section	.nv.info,"",@"SHT_CUDA_INFO"
	.align	4


	//----- nvinfo : EIATTR_REGCOUNT
	.align		4
        /*0000*/ 	.byte	0x04, 0x2f
        /*0002*/ 	.short	(.L_5 - .L_4)
	.align		4
.L_4:
        /*0004*/ 	.word	index@(patch)
        /*0008*/ 	.word	0x00000024


	//----- nvinfo : EIATTR_FRAME_SIZE
	.align		4
.L_5:
        /*000c*/ 	.byte	0x04, 0x11
        /*000e*/ 	.short	(.L_7 - .L_6)
	.align		4
.L_6:
        /*0010*/ 	.word	index@(patch)
        /*0014*/ 	.word	0x00000000


	//----- nvinfo : EIATTR_MIN_STACK_SIZE
	.align		4
.L_7:
        /*0018*/ 	.byte	0x04, 0x12
        /*001a*/ 	.short	(.L_9 - .L_8)
	.align		4
.L_8:
        /*001c*/ 	.word	index@(patch)
        /*0020*/ 	.word	0x00000000
.L_9:


//--------------------- .nv.compat                --------------------------
	.section	.nv.compat,"",@"SHT_CUDA_COMPAT_INFO"
	.align	4
        /*0000*/ 	.byte	0x02, 0x09, 0x00, 0x00, 0x02, 0x02, 0x01, 0x00, 0x02, 0x05, 0x05, 0x00, 0x03, 0x07, 0x01, 0x01
        /*0010*/ 	.byte	0x02, 0x03, 0x00, 0x00, 0x02, 0x06, 0x01, 0x00, 0x04, 0x0b, 0x08, 0x00, 0x09, 0x00, 0x00, 0x00
        /*0020*/ 	.byte	0x00, 0x00, 0x00, 0x00


//--------------------- .nv.info.patch            --------------------------
	.section	.nv.info.patch,"",@"SHT_CUDA_INFO"
	.sectionflags	@""
	.align	4


	//----- nvinfo : EIATTR_CUDA_API_VERSION
	.align		4
        /*0000*/ 	.byte	0x04, 0x37
        /*0002*/ 	.short	(.L_11 - .L_10)
.L_10:
        /*0004*/ 	.word	0x00000082


	//----- nvinfo : EIATTR_KPARAM_INFO
	.align		4
.L_11:
        /*0008*/ 	.byte	0x04, 0x17
        /*000a*/ 	.short	(.L_13 - .L_12)
.L_12:
        /*000c*/ 	.word	0x00000000
        /*0010*/ 	.short	0x0009
        /*0012*/ 	.short	0x0030
        /*0014*/ 	.byte	0x00, 0xf0, 0x05, 0x00


	//----- nvinfo : EIATTR_KPARAM_INFO
	.align		4
.L_13:
        /*0018*/ 	.byte	0x04, 0x17
        /*001a*/ 	.short	(.L_15 - .L_14)
.L_14:
        /*001c*/ 	.word	0x00000000
        /*0020*/ 	.short	0x0008
        /*0022*/ 	.short	0x002c
        /*0024*/ 	.byte	0x00, 0xf0, 0x11, 0x00


	//----- nvinfo : EIATTR_KPARAM_INFO
	.align		4
.L_15:
        /*0028*/ 	.byte	0x04, 0x17
        /*002a*/ 	.short	(.L_17 - .L_16)
.L_16:
        /*002c*/ 	.word	0x00000000
        /*0030*/ 	.short	0x0007
        /*0032*/ 	.short	0x0028
        /*0034*/ 	.byte	0x00, 0xf0, 0x11, 0x00


	//----- nvinfo : EIATTR_KPARAM_INFO
	.align		4
.L_17:
        /*0038*/ 	.byte	0x04, 0x17
        /*003a*/ 	.short	(.L_19 - .L_18)
.L_18:
        /*003c*/ 	.word	0x00000000
        /*0040*/ 	.short	0x0006
        /*0042*/ 	.short	0x0024
        /*0044*/ 	.byte	0x00, 0xf0, 0x11, 0x00


	//----- nvinfo : EIATTR_KPARAM_INFO
	.align		4
.L_19:
        /*0048*/ 	.byte	0x04, 0x17
        /*004a*/ 	.short	(.L_21 - .L_20)
.L_20:
        /*004c*/ 	.word	0x00000000
        /*0050*/ 	.short	0x0005
        /*0052*/ 	.short	0x0020
        /*0054*/ 	.byte	0x00, 0xf0, 0x11, 0x00


	//----- nvinfo : EIATTR_KPARAM_INFO
	.align		4
.L_21:
        /*0058*/ 	.byte	0x04, 0x17
        /*005a*/ 	.short	(.L_23 - .L_22)
.L_22:
        /*005c*/ 	.word	0x00000000
        /*0060*/ 	.short	0x0004
        /*0062*/ 	.short	0x001c
        /*0064*/ 	.byte	0x00, 0xf0, 0x11, 0x00


	//----- nvinfo : EIATTR_KPARAM_INFO
	.align		4
.L_23:
        /*0068*/ 	.byte	0x04, 0x17
        /*006a*/ 	.short	(.L_25 - .L_24)
.L_24:
        /*006c*/ 	.word	0x00000000
        /*0070*/ 	.short	0x0003
        /*0072*/ 	.short	0x0018
        /*0074*/ 	.byte	0x00, 0xf0, 0x11, 0x00


	//----- nvinfo : EIATTR_KPARAM_INFO
	.align		4
.L_25:
        /*0078*/ 	.byte	0x04, 0x17
        /*007a*/ 	.short	(.L_27 - .L_26)
.L_26:
        /*007c*/ 	.word	0x00000000
        /*0080*/ 	.short	0x0002
        /*0082*/ 	.short	0x0010
        /*0084*/ 	.byte	0x00, 0xf5, 0x21, 0x00


	//----- nvinfo : EIATTR_KPARAM_INFO
	.align		4
.L_27:
        /*0088*/ 	.byte	0x04, 0x17
        /*008a*/ 	.short	(.L_29 - .L_28)
.L_28:
        /*008c*/ 	.word	0x00000000
        /*0090*/ 	.short	0x0001
        /*0092*/ 	.short	0x0008
        /*0094*/ 	.byte	0x00, 0xf5, 0x21, 0x00


	//----- nvinfo : EIATTR_KPARAM_INFO
	.align		4
.L_29:
        /*0098*/ 	.byte	0x04, 0x17
        /*009a*/ 	.short	(.L_31 - .L_30)
.L_30:
        /*009c*/ 	.word	0x00000000
        /*00a0*/ 	.short	0x0000
        /*00a2*/ 	.short	0x0000
        /*00a4*/ 	.byte	0x00, 0xf5, 0x21, 0x00


	//----- nvinfo : EIATTR_SPARSE_MMA_MASK
	.align		4
.L_31:
        /*00a8*/ 	.byte	0x03, 0x50
        /*00aa*/ 	.short	0x0000


	//----- nvinfo : EIATTR_MAXREG_COUNT
	.align		4
        /*00ac*/ 	.byte	0x03, 0x1b
        /*00ae*/ 	.short	0x00ff


	//----- nvinfo : EIATTR_EXTERNS
	.align		4
        /*00b0*/ 	.byte	0x04, 0x0f
        /*00b2*/ 	.short	(.L_33 - .L_32)


	//   ....[0]....
	.align		4
.L_32:
        /*00b4*/ 	.word	index@(__assertfail)


	//----- nvinfo : EIATTR_MERCURY_ISA_VERSION
	.align		4
.L_33:
        /*00b8*/ 	.byte	0x03, 0x5f
        /*00ba*/ 	.short	0x0101


	//----- nvinfo : EIATTR_VRC_CTA_INIT_COUNT
	.align		4
        /*00bc*/ 	.byte	0x02, 0x4a
	.zero		1
	.zero		1


	//----- nvinfo : EIATTR_SYSCALL_OFFSETS
	.align		4
        /*00c0*/ 	.byte	0x04, 0x46
        /*00c2*/ 	.short	(.L_35 - .L_34)


	//   ....[0]....
.L_34:
        /*00c4*/ 	.word	0x00000650


	//   ....[1]....
        /*00c8*/ 	.word	0x00000e80


	//   ....[2]....
        /*00cc*/ 	.word	0x000012d0


	//----- nvinfo : EIATTR_EXIT_INSTR_OFFSETS
	.align		4
.L_35:
        /*00d0*/ 	.byte	0x04, 0x1c
        /*00d2*/ 	.short	(.L_37 - .L_36)


	//   ....[0]....
.L_36:
        /*00d4*/ 	.word	0x00000040


	//   ....[1]....
        /*00d8*/ 	.word	0x00000990


	//   ....[2]....
        /*00dc*/ 	.word	0x000011c0


	//   ....[3]....
        /*00e0*/ 	.word	0x000012e0


	//----- nvinfo : EIATTR_CRS_STACK_SIZE
	.align		4
.L_37:
        /*00e4*/ 	.byte	0x04, 0x1e
        /*00e6*/ 	.short	(.L_39 - .L_38)
.L_38:
        /*00e8*/ 	.word	0x00000000


	//----- nvinfo : EIATTR_CBANK_PARAM_SIZE
	.align		4
.L_39:
        /*00ec*/ 	.byte	0x03, 0x19
        /*00ee*/ 	.short	0x0031


	//----- nvinfo : EIATTR_PARAM_CBANK
	.align		4
        /*00f0*/ 	.byte	0x04, 0x0a
        /*00f2*/ 	.short	(.L_41 - .L_40)
	.align		4
.L_40:
        /*00f4*/ 	.word	index@(.nv.constant0.patch)
        /*00f8*/ 	.short	0x0380
        /*00fa*/ 	.short	0x0031


	//----- nvinfo : EIATTR_SW_WAR
	.align		4
.L_41:
        /*00fc*/ 	.byte	0x04, 0x36
        /*00fe*/ 	.short	(.L_43 - .L_42)
.L_42:
        /*0100*/ 	.word	0x00000008
.L_43:


//--------------------- .nv.callgraph             --------------------------
	.section	.nv.callgraph,"",@"SHT_CUDA_CALLGRAPH"
	.align	4
	.sectionentsize	8
	.align		4
        /*0000*/ 	.word	0x00000000
	.align		4
        /*0004*/ 	.word	0xffffffff
	.align		4
        /*0008*/ 	.word	index@(patch)
	.align		4
        /*000c*/ 	.word	index@(__assertfail)
	.align		4
        /*0010*/ 	.word	0x00000000
	.align		4
        /*0014*/ 	.word	0xfffffffe
	.align		4
        /*0018*/ 	.word	0x00000000
	.align		4
        /*001c*/ 	.word	0xfffffffd
	.align		4
        /*0020*/ 	.word	0x00000000
	.align		4
        /*0024*/ 	.word	0xfffffffc


//--------------------- .nv.constant4             --------------------------
	.section	.nv.constant4,"a",@progbits
	.align	8
	.align		8
.nv.constant4:
        /*0000*/ 	.dword	__assertfail
	.align		8
        /*0008*/ 	.dword	__unnamed_1
	.align		8
        /*0010*/ 	.dword	$str
	.align		8
        /*0018*/ 	.dword	$str$1
	.align		8
        /*0020*/ 	.dword	$str$2


//--------------------- .text.patch               --------------------------
	.section	.text.patch,"ax",@progbits
	.align	128
        .global         patch
        .type           patch,@function
        .size           patch,(.L_x_26 - patch)
        .other          patch,@"STO_CUDA_ENTRY STV_DEFAULT"
patch:
.text.patch:
[----:B------:R-:W0:Y:S08]  /*0000*/  LDC R1, c[0x0][0x37c] ;  /* 0x0000df00ff017b82 */ /* 0x000e300000000800 */
[----:B------:R-:W1:Y:S08]  /*0010*/  S2UR UR7, SR_CTAID.Z ;  /* 0x00000000000779c3 */ /* 0x000e700000002700 */
[----:B------:R-:W1:Y:S02]  /*0020*/  LDC R0, c[0x0][0x398] ;  /* 0x0000e600ff007b82 */ /* 0x000e640000000800 */
[----:B-1----:R-:W-:-:S13]  /*0030*/  ISETP.LE.AND P0, PT, R0, UR7, PT ;  /* 0x0000000700007c0c */ /* 0x002fda000bf03270 */
[----:B0-----:R-:W-:Y:S05]  /*0040*/  @P0 EXIT ;  /* 0x000000000000094d */ /* 0x001fea0003800000 */
[----:B------:R-:W0:Y:S01]  /*0050*/  LDCU.64 UR4, c[0x0][0x3a8] ;  /* 0x00007500ff0477ac */ /* 0x000e220008000a00 */
[----:B------:R-:W1:Y:S01]  /*0060*/  S2UR UR40, SR_CTAID.Y ;  /* 0x00000000002879c3 */ /* 0x000e620000002600 */
[----:B------:R-:W-:Y:S01]  /*0070*/  BSSY B10, `(.L_x_0) ;  /* 0x00001160000a7945 */ /* 0x000fe20003800000 */
[----:B------:R-:W-:Y:S01]  /*0080*/  MOV R27, UR7 ;  /* 0x00000007001b7c02 */ /* 0x000fe20008000f00 */
[----:B------:R-:W2:Y:S01]  /*0090*/  LDCU.U8 UR6, c[0x0][0x3b0] ;  /* 0x00007600ff0677ac */ /* 0x000ea20008000000 */
[----:B------:R-:W3:Y:S04]  /*00a0*/  LDCU UR8, c[0x0][0x3a0] ;  /* 0x00007400ff0877ac */ /* 0x000ee80008000800 */
[----:B------:R-:W4:Y:S01]  /*00b0*/  S2UR UR41, SR_CTAID.X ;  /* 0x00000000002979c3 */ /* 0x000f220000002500 */
[----:B------:R-:W1:Y:S01]  /*00c0*/  LDCU UR39, c[0x0][0x360] ;  /* 0x00006c00ff2777ac */ /* 0x000e620008000800 */
[----:B------:R-:W1:Y:S01]  /*00d0*/  LDCU UR42, c[0x0][0x370] ;  /* 0x00006e00ff2a77ac */ /* 0x000e620008000800 */
[----:B0-----:R-:W-:-:S02]  /*00e0*/  UIADD3 UR4, UPT, UPT, -UR4, UR5, URZ ;  /* 0x0000000504047290 */ /* 0x001fc4000fffe1ff */
[----:B--2---:R-:W-:Y:S02]  /*00f0*/  UPRMT UR6, UR6, 0x8880, URZ ;  /* 0x0000888006067896 */ /* 0x004fe400080000ff */
[----:B------:R-:W-:Y:S01]  /*0100*/  ULEA.HI UR38, UR4, UR4, URZ, 0x1 ;  /* 0x0000000404267291 */ /* 0x000fe2000f8f08ff */
[----:B---3--:R-:W-:Y:S01]  /*0110*/  I2FP.F32.S32 R2, UR8 ;  /* 0x0000000800027c45 */ /* 0x008fe20008201400 */
[----:B------:R-:W0:Y:S03]  /*0120*/  LDCU UR43, c[0x0][0x374] ;  /* 0x00006e80ff2b77ac */ /* 0x000e260008000800 */
[----:B------:R-:W-:Y:S01]  /*0130*/  UMOV UR4, UR6 ;  /* 0x0000000600047c82 */ /* 0x000fe20008000000 */
[----:B------:R-:W2:Y:S01]  /*0140*/  LDCU.64 UR36, c[0x0][0x358] ;  /* 0x00006b00ff2477ac */ /* 0x000ea20008000a00 */
[----:B------:R-:W-:Y:S01]  /*0150*/  UISETP.NE.AND UP0, UPT, UR4, URZ, UPT ;  /* 0x000000ff0400728c */ /* 0x000fe2000bf05270 */
[----:B------:R-:W3:Y:S01]  /*0160*/  LDCU UR44, c[0x0][0x378] ;  /* 0x00006f00ff2c77ac */ /* 0x000ee20008000800 */
[----:B------:R-:W-:-:S07]  /*0170*/  USHF.R.S32.HI UR38, URZ, 0x1, UR38 ;  /* 0x00000001ff267899 */ /* 0x000fce0008011426 */
[----:B-1--4-:R-:W-:Y:S05]  /*0180*/  BRA.U !UP0, `(.L_x_1) ;  /* 0x0000000908047547 */ /* 0x012fea000b800000 */
.L_x_13:
[----:B------:R-:W1:Y:S01]  /*0190*/  LDCU UR4, c[0x0][0x3a4] ;  /* 0x00007480ff0477ac */ /* 0x000e620008000800 */
[----:B------:R-:W-:Y:S01]  /*01a0*/  BSSY.RELIABLE B9, `(.L_x_2) ;  /* 0x000007a000097945 */ /* 0x000fe20003800100 */
[----:B-1----:R-:W-:-:S09]  /*01b0*/  UISETP.GE.AND UP0, UPT, UR40, UR4, UPT ;  /* 0x000000042800728c */ /* 0x002fd2000bf06270 */
[----:B------:R-:W-:Y:S05]  /*01c0*/  BRA.U UP0, `(.L_x_3) ;  /* 0x0000000500dc7547 */ /* 0x000fea000b800000 */
[----:B------:R-:W-:-:S07]  /*01d0*/  MOV R16, UR40 ;  /* 0x0000002800107c02 */ /* 0x000fce0008000f00 */
.L_x_12:
[----:B------:R-:W1:Y:S01]  /*01e0*/  LDC.64 R28, c[0x0][0x390] ;  /* 0x0000e400ff1c7b82 */ /* 0x000e620000000a00 */
[----:B------:R-:W4:Y:S01]  /*01f0*/  LDCU UR4, c[0x0][0x3a4] ;  /* 0x00007480ff0477ac */ /* 0x000f220008000800 */
[----:B------:R-:W5:Y:S01]  /*0200*/  LDCU UR5, c[0x0][0x39c] ;  /* 0x00007380ff0577ac */ /* 0x000f620008000800 */
[----:B----4-:R-:W-:Y:S01]  /*0210*/  IMAD R3, R27, UR4, R16 ;  /* 0x000000041b037c24 */ /* 0x010fe2000f8e0210 */
[----:B------:R-:W4:Y:S03]  /*0220*/  LDCU UR4, c[0x0][0x3a8] ;  /* 0x00007500ff0477ac */ /* 0x000f260008000800 */
[----:B-1----:R-:W-:-:S05]  /*0230*/  IMAD.WIDE R28, R3, 0x8, R28 ;  /* 0x00000008031c7825 */ /* 0x002fca00078e021c */
[----:B--2---:R-:W2:Y:S01]  /*0240*/  LDG.E.64 R4, desc[UR36][R28.64] ;  /* 0x000000241c047981 */ /* 0x004ea2000c1e1b00 */
[----:B-----5:R-:W-:Y:S02]  /*0250*/  I2FP.F32.S32 R7, UR5 ;  /* 0x0000000500077c45 */ /* 0x020fe40008201400 */
[----:B----4-:R-:W-:Y:S01]  /*0260*/  I2FP.F32.S32 R0, UR4 ;  /* 0x0000000400007c45 */ /* 0x010fe20008201400 */
[----:B--2---:R-:W1:Y:S08]  /*0270*/  FRND.FLOOR R18, R5 ;  /* 0x0000000500127307 */ /* 0x004e700000205000 */
[----:B------:R-:W2:Y:S01]  /*0280*/  FRND.FLOOR R17, R4 ;  /* 0x0000000400117307 */ /* 0x000ea20000205000 */
[----:B-1----:R-:W-:-:S05]  /*0290*/  FADD R3, R0, R18 ;  /* 0x0000001200037221 */ /* 0x002fca0000000000 */
[----:B------:R-:W-:Y:S01]  /*02a0*/  FSETP.GE.AND P0, PT, R3, R2, PT ;  /* 0x000000020300720b */ /* 0x000fe20003f06000 */
[----:B--2---:R-:W-:-:S03]  /*02b0*/  FADD R0, R0, R17 ;  /* 0x0000001100007221 */ /* 0x004fc60000000000 */
[----:B------:R-:W-:Y:S02]  /*02c0*/  FSETP.GEU.AND P0, PT, R18, RZ, !P0 ;  /* 0x000000ff1200720b */ /* 0x000fe4000470e000 */
[----:B------:R-:W-:-:S04]  /*02d0*/  FSETP.GE.AND P1, PT, R0, R7, PT ;  /* 0x000000070000720b */ /* 0x000fc80003f26000 */
[----:B------:R-:W-:-:S04]  /*02e0*/  FSETP.GEU.AND P1, PT, R17, RZ, !P1 ;  /* 0x000000ff1100720b */ /* 0x000fc80004f2e000 */
[----:B------:R-:W-:-:S13]  /*02f0*/  PLOP3.LUT P0, PT, P0, P1, PT, 0x80, 0x8 ;  /* 0x000000000008781c */ /* 0x000fda0000703070 */
[----:B------:R-:W-:Y:S05]  /*0300*/  @!P0 BREAK.RELIABLE B9 ;  /* 0x0000000000098942 */ /* 0x000fea0003800100 */
[----:B------:R-:W-:Y:S05]  /*0310*/  @!P0 BRA `(.L_x_4) ;  /* 0x0000000c00ac8947 */ /* 0x000fea0003800000 */
[----:B------:R-:W1:Y:S02]  /*0320*/  LDCU UR4, c[0x0][0x3a8] ;  /* 0x00007500ff0477ac */ /* 0x000e640008000800 */
[----:B-1----:R-:W-:-:S09]  /*0330*/  UISETP.GE.AND UP0, UPT, UR41, UR4, UPT ;  /* 0x000000042900728c */ /* 0x002fd2000bf06270 */
[----:B------:R-:W-:Y:S05]  /*0340*/  BRA.U UP0, `(.L_x_5) ;  /* 0x00000005006c7547 */ /* 0x000fea000b800000 */
[----:B------:R-:W-:Y:S01]  /*0350*/  BSSY.RECONVERGENT B8, `(.L_x_5) ;  /* 0x000005a000087945 */ /* 0x000fe20003800200 */
[----:B------:R-:W-:-:S07]  /*0360*/  IMAD.U32 R19, RZ, RZ, UR41 ;  /* 0x00000029ff137e24 */ /* 0x000fce000f8e00ff */
.L_x_11:
[----:B------:R-:W1:Y:S01]  /*0370*/  S2R R24, SR_TID.X ;  /* 0x0000000000187919 */ /* 0x000e620000002100 */
[----:B------:R-:W2:Y:S01]  /*0380*/  LDCU UR4, c[0x0][0x3a8] ;  /* 0x00007500ff0477ac */ /* 0x000ea20008000800 */
[----:B------:R-:W-:Y:S01]  /*0390*/  BSSY.RECONVERGENT B7, `(.L_x_6) ;  /* 0x0000052000077945 */ /* 0x000fe20003800200 */
[----:B--2---:R-:W-:-:S04]  /*03a0*/  MOV R0, UR4 ;  /* 0x0000000400007c02 */ /* 0x004fc80008000f00 */
[----:B-1----:R-:W-:-:S13]  /*03b0*/  ISETP.GE.AND P0, PT, R24, R0, PT ;  /* 0x000000001800720c */ /* 0x002fda0003f06270 */
[----:B------:R-:W-:Y:S05]  /*03c0*/  @P0 BRA `(.L_x_7) ;  /* 0x0000000400380947 */ /* 0x000fea0003800000 */
[----:B------:R-:W1:Y:S01]  /*03d0*/  LDC R23, c[0x0][0x3ac] ;  /* 0x0000eb00ff177b82 */ /* 0x000e620000000800 */
[----:B------:R-:W2:Y:S01]  /*03e0*/  LDCU UR4, c[0x0][0x3a4] ;  /* 0x00007480ff0477ac */ /* 0x000ea20008000800 */
[----:B------:R-:W-:Y:S01]  /*03f0*/  I2FP.F32.S32 R4, R19 ;  /* 0x0000001300047245 */ /* 0x000fe20000201400 */
[----:B------:R-:W4:Y:S04]  /*0400*/  LDCU UR5, c[0x0][0x39c] ;  /* 0x00007380ff0577ac */ /* 0x000f280008000800 */
[----:B------:R-:W-:Y:S01]  /*0410*/  FADD R4, R17, R4 ;  /* 0x0000000411047221 */ /* 0x000fe20000000000 */
[C---:B--2---:R-:W-:Y:S02]  /*0420*/  IMAD R0, R27.reuse, UR4, R16 ;  /* 0x000000041b007c24 */ /* 0x044fe4000f8e0210 */
[----:B----4-:R-:W-:-:S02]  /*0430*/  IMAD R3, R27, UR5, RZ ;  /* 0x000000051b037c24 */ /* 0x010fc4000f8e02ff */
[----:B-1----:R-:W-:-:S03]  /*0440*/  IMAD R0, R0, R23, UR38 ;  /* 0x0000002600007e24 */ /* 0x002fc6000f8e0217 */
[----:B------:R-:W-:Y:S02]  /*0450*/  I2FP.F32.S32 R3, R3 ;  /* 0x0000000300037245 */ /* 0x000fe40000201400 */
[----:B------:R-:W-:-:S03]  /*0460*/  IADD3 R0, PT, PT, R0, R19, RZ ;  /* 0x0000001300007210 */ /* 0x000fc60007ffe0ff */
[----:B------:R-:W-:Y:S02]  /*0470*/  FADD R3, R4, R3 ;  /* 0x0000000304037221 */ /* 0x000fe40000000000 */
[----:B------:R-:W-:Y:S02]  /*0480*/  IMAD R23, R0, R23, UR38 ;  /* 0x0000002600177e24 */ /* 0x000fe4000f8e0217 */
[----:B------:R-:W-:-:S07]  /*0490*/  FMUL R22, R2, R3 ;  /* 0x0000000302167220 */ /* 0x000fce0000400000 */
.L_x_10:
[----:B------:R-:W2:Y:S01]  /*04a0*/  LDG.E.64 R4, desc[UR36][R28.64] ;  /* 0x000000241c047981 */ /* 0x000ea2000c1e1b00 */
[----:B------:R-:W-:Y:S01]  /*04b0*/  I2FP.F32.S32 R3, R24 ;  /* 0x0000001800037245 */ /* 0x000fe20000201400 */
[----:B------:R-:W-:Y:S04]  /*04c0*/  BSSY.RECONVERGENT B6, `(.L_x_8) ;  /* 0x000001a000067945 */ /* 0x000fe80003800200 */
[----:B------:R-:W-:-:S04]  /*04d0*/  FADD R3, R18, R3 ;  /* 0x0000000312037221 */ /* 0x000fc80000000000 */
[----:B------:R-:W-:Y:S01]  /*04e0*/  FADD R30, R22, R3 ;  /* 0x00000003161e7221 */ /* 0x000fe20000000000 */
[----:B--2---:R-:W-:Y:S01]  /*04f0*/  FADD R25, -R18, R5 ;  /* 0x0000000512197221 */ /* 0x004fe20000000100 */
[----:B------:R-:W-:-:S04]  /*0500*/  FADD R26, -R17, R4 ;  /* 0x00000004111a7221 */ /* 0x000fc80000000100 */
[C---:B------:R-:W-:Y:S02]  /*0510*/  FSETP.GE.AND P1, PT, R25.reuse, RZ, PT ;  /* 0x000000ff1900720b */ /* 0x040fe40003f26000 */
[C---:B------:R-:W-:Y:S02]  /*0520*/  FSETP.GE.AND P0, PT, R26.reuse, RZ, PT ;  /* 0x000000ff1a00720b */ /* 0x040fe40003f06000 */
[----:B------:R-:W-:Y:S02]  /*0530*/  FSETP.LE.AND P1, PT, R25, 1, P1 ;  /* 0x3f8000001900780b */ /* 0x000fe40000f23000 */
[----:B------:R-:W-:-:S13]  /*0540*/  FSETP.LE.AND P0, PT, R26, 1, P0 ;  /* 0x3f8000001a00780b */ /* 0x000fda0000703000 */
[----:B------:R-:W-:Y:S05]  /*0550*/  @P0 BRA P1, `(.L_x_9) ;  /* 0x0000000000400947 */ /* 0x000fea0000800000 */
[----:B------:R-:W-:Y:S01]  /*0560*/  MOV R14, 0x0 ;  /* 0x00000000000e7802 */ /* 0x000fe20000000f00 */
[----:B------:R-:W1:Y:S01]  /*0570*/  LDCU.64 UR4, c[0x4][0x20] ;  /* 0x01000400ff0477ac */ /* 0x000e620008000a00 */
[----:B------:R-:W-:Y:S02]  /*0580*/  HFMA2 R12, -RZ, RZ, 0, 5.9604644775390625e-08 ;  /* 0x00000001ff0c7431 */ /* 0x000fe400000001ff */
[----:B------:R-:W-:Y:S01]  /*0590*/  IMAD.MOV.U32 R8, RZ, RZ, 0x37 ;  /* 0x00000037ff087424 */ /* 0x000fe200078e00ff */
[----:B------:R-:W-:Y:S01]  /*05a0*/  MOV R13, RZ ;  /* 0x000000ff000d7202 */ /* 0x000fe20000000f00 */
[----:B------:R-:W2:Y:S01]  /*05b0*/  LDCU.64 UR6, c[0x4][0x18] ;  /* 0x01000300ff0677ac */ /* 0x000ea20008000a00 */
[----:B------:R-:W4:Y:S01]  /*05c0*/  LDC.64 R14, c[0x4][R14] ;  /* 0x010000000e0e7b82 */ /* 0x000f220000000a00 */
[----:B------:R-:W5:Y:S01]  /*05d0*/  LDCU.64 UR8, c[0x4][0x8] ;  /* 0x01000100ff0877ac */ /* 0x000f620008000a00 */
[----:B-1----:R-:W-:Y:S01]  /*05e0*/  IMAD.U32 R4, RZ, RZ, UR4 ;  /* 0x00000004ff047e24 */ /* 0x002fe2000f8e00ff */
[----:B------:R-:W-:-:S02]  /*05f0*/  MOV R5, UR5 ;  /* 0x0000000500057c02 */ /* 0x000fc40008000f00 */
[----:B--2---:R-:W-:Y:S01]  /*0600*/  MOV R6, UR6 ;  /* 0x0000000600067c02 */ /* 0x004fe20008000f00 */
[----:B------:R-:W-:Y:S01]  /*0610*/  IMAD.U32 R7, RZ, RZ, UR7 ;  /* 0x00000007ff077e24 */ /* 0x000fe2000f8e00ff */
[----:B-----5:R-:W-:Y:S02]  /*0620*/  MOV R10, UR8 ;  /* 0x00000008000a7c02 */ /* 0x020fe40008000f00 */
[----:B------:R-:W-:-:S07]  /*0630*/  MOV R11, UR9 ;  /* 0x00000009000b7c02 */ /* 0x000fce0008000f00 */
[----:B------:R-:W-:-:S07]  /*0640*/  LEPC R20, `(.L_x_9) ;  /* 0x000000001014794e */ /* 0x000fce0000000000 */
[----:B0--34-:R-:W-:Y:S05]  /*0650*/  CALL.ABS.NOINC R14 ;  /* 0x000000000e007343 */ /* 0x019fea0003c00000 */
.L_x_9:
[----:B0--3--:R-:W-:Y:S05]  /*0660*/  BSYNC.RECONVERGENT B6 ;  /* 0x0000000000067941 */ /* 0x009fea0003800200 */
.L_x_8:
[----:B------:R-:W0:Y:S01]  /*0670*/  LDC.64 R20, c[0x0][0x380] ;  /* 0x0000e000ff147b82 */ /* 0x000e220000000a00 */
[----:B------:R-:W0:Y:S07]  /*0680*/  F2I.TRUNC.NTZ R3, R30 ;  /* 0x0000001e00037305 */ /* 0x000e2e000020f100 */
[----:B------:R-:W1:Y:S01]  /*0690*/  LDC R15, c[0x0][0x3a0] ;  /* 0x0000e800ff0f7b82 */ /* 0x000e620000000800 */
[----:B------:R-:W-:Y:S01]  /*06a0*/  FADD R0, -R25, 1 ;  /* 0x3f80000019007421 */ /* 0x000fe20000000100 */
[----:B------:R-:W2:Y:S06]  /*06b0*/  LDCU UR4, c[0x0][0x3a8] ;  /* 0x00007500ff0477ac */ /* 0x000eac0008000800 */
[----:B------:R-:W3:Y:S01]  /*06c0*/  LDC.64 R12, c[0x0][0x388] ;  /* 0x0000e200ff0c7b82 */ /* 0x000ee20000000a00 */
[----:B0-----:R-:W-:-:S05]  /*06d0*/  IMAD.WIDE R20, R3, 0x8, R20 ;  /* 0x0000000803147825 */ /* 0x001fca00078e0214 */
[----:B------:R-:W4:Y:S01]  /*06e0*/  LDG.E.64 R4, desc[UR36][R20.64+0x8] ;  /* 0x0000082414047981 */ /* 0x000f22000c1e1b00 */
[----:B-1----:R-:W-:-:S03]  /*06f0*/  IMAD.WIDE R14, R15, 0x8, R20 ;  /* 0x000000080f0e7825 */ /* 0x002fc600078e0214 */
[----:B------:R-:W5:Y:S04]  /*0700*/  LDG.E.64 R6, desc[UR36][R20.64] ;  /* 0x0000002414067981 */ /* 0x000f68000c1e1b00 */
[----:B------:R-:W2:Y:S04]  /*0710*/  LDG.E.64 R8, desc[UR36][R14.64] ;  /* 0x000000240e087981 */ /* 0x000ea8000c1e1b00 */
[----:B------:R-:W3:Y:S01]  /*0720*/  LDG.E.64 R10, desc[UR36][R14.64+0x8] ;  /* 0x000008240e0a7981 */ /* 0x000ee2000c1e1b00 */
[----:B------:R-:W-:Y:S01]  /*0730*/  FADD R3, -R26, 1 ;  /* 0x3f8000001a037421 */ /* 0x000fe20000000100 */
[C---:B----4-:R-:W-:Y:S01]  /*0740*/  FMUL R4, R25.reuse, R4 ;  /* 0x0000000419047220 */ /* 0x050fe20000400000 */
[----:B------:R-:W-:Y:S01]  /*0750*/  FMUL R32, R25, R5 ;  /* 0x0000000519207220 */ /* 0x000fe20000400000 */
[----:B-----5:R-:W-:-:S02]  /*0760*/  FMUL R6, R6, R0 ;  /* 0x0000000006067220 */ /* 0x020fc40000400000 */
[----:B------:R-:W-:Y:S01]  /*0770*/  FMUL R5, R3, R4 ;  /* 0x0000000403057220 */ /* 0x000fe20000400000 */
[----:B------:R-:W-:Y:S01]  /*0780*/  FMUL R30, R7, R0 ;  /* 0x00000000071e7220 */ /* 0x000fe20000400000 */
[C---:B------:R-:W-:Y:S01]  /*0790*/  FMUL R32, R3.reuse, R32 ;  /* 0x0000002003207220 */ /* 0x040fe20000400000 */
[----:B--2---:R-:W-:Y:S01]  /*07a0*/  FMUL R8, R0, R8 ;  /* 0x0000000800087220 */ /* 0x004fe20000400000 */
[----:B------:R-:W-:Y:S01]  /*07b0*/  FFMA R5, R6, R3, R5 ;  /* 0x0000000306057223 */ /* 0x000fe20000000005 */
[----:B------:R-:W-:Y:S01]  /*07c0*/  FMUL R0, R0, R9 ;  /* 0x0000000900007220 */ /* 0x000fe20000400000 */
[----:B------:R-:W-:Y:S01]  /*07d0*/  FFMA R3, R3, R30, R32 ;  /* 0x0000001e03037223 */ /* 0x000fe20000000020 */
[----:B---3--:R-:W-:Y:S01]  /*07e0*/  FMUL R4, R25, R10 ;  /* 0x0000000a19047220 */ /* 0x008fe20000400000 */
[C---:B------:R-:W-:Y:S02]  /*07f0*/  FFMA R5, R26.reuse, R8, R5 ;  /* 0x000000081a057223 */ /* 0x040fe40000000005 */
[----:B------:R-:W-:Y:S01]  /*0800*/  FFMA R7, R26, R0, R3 ;  /* 0x000000001a077223 */ /* 0x000fe20000000003 */
[----:B------:R-:W-:-:S02]  /*0810*/  IMAD.IADD R3, R23, 0x1, R24 ;  /* 0x0000000117037824 */ /* 0x000fc400078e0218 */
[----:B------:R-:W-:Y:S01]  /*0820*/  FMUL R0, R25, R11 ;  /* 0x0000000b19007220 */ /* 0x000fe20000400000 */
[----:B------:R-:W-:Y:S01]  /*0830*/  FFMA R4, R26, R4, R5 ;  /* 0x000000041a047223 */ /* 0x000fe20000000005 */
[----:B------:R-:W-:Y:S01]  /*0840*/  IADD3 R24, PT, PT, R24, UR39, RZ ;  /* 0x0000002718187c10 */ /* 0x000fe2000fffe0ff */
[----:B------:R-:W-:-:S04]  /*0850*/  IMAD.WIDE R12, R3, 0x8, R12 ;  /* 0x00000008030c7825 */ /* 0x000fc800078e020c */
[----:B------:R-:W-:Y:S01]  /*0860*/  FFMA R5, R26, R0, R7 ;  /* 0x000000001a057223 */ /* 0x000fe20000000007 */
[----:B------:R-:W-:-:S04]  /*0870*/  MOV R0, UR4 ;  /* 0x0000000400007c02 */ /* 0x000fc80008000f00 */
[----:B------:R1:W-:Y:S01]  /*0880*/  STG.E.64 desc[UR36][R12.64], R4 ;  /* 0x000000040c007986 */ /* 0x0003e2000c101b24 */
[----:B------:R-:W-:-:S13]  /*0890*/  ISETP.GE.AND P0, PT, R24, R0, PT ;  /* 0x000000001800720c */ /* 0x000fda0003f06270 */
[----:B-1----:R-:W-:Y:S05]  /*08a0*/  @!P0 BRA `(.L_x_10) ;  /* 0xfffffff800fc8947 */ /* 0x002fea000383ffff */
.L_x_7:
[----:B0--3--:R-:W-:Y:S05]  /*08b0*/  BSYNC.RECONVERGENT B7 ;  /* 0x0000000000077941 */ /* 0x009fea0003800200 */
.L_x_6:
[----:B------:R-:W-:-:S05]  /*08c0*/  VIADD R19, R19, UR42 ;  /* 0x0000002a13137c36 */ /* 0x000fca0008000000 */
[----:B------:R-:W-:-:S13]  /*08d0*/  ISETP.GE.AND P0, PT, R19, R0, PT ;  /* 0x000000001300720c */ /* 0x000fda0003f06270 */
[----:B------:R-:W-:Y:S05]  /*08e0*/  @!P0 BRA `(.L_x_11) ;  /* 0xfffffff800a08947 */ /* 0x000fea000383ffff */
[----:B------:R-:W-:Y:S05]  /*08f0*/  BSYNC.RECONVERGENT B8 ;  /* 0x0000000000087941 */ /* 0x000fea0003800200 */
.L_x_5:
[----:B------:R-:W1:Y:S01]  /*0900*/  LDCU UR4, c[0x0][0x3a4] ;  /* 0x00007480ff0477ac */ /* 0x000e620008000800 */
[----:B0-----:R-:W-:-:S04]  /*0910*/  IADD3 R16, PT, PT, R16, UR43, RZ ;  /* 0x0000002b10107c10 */ /* 0x001fc8000fffe0ff */
[----:B-1----:R-:W-:-:S13]  /*0920*/  ISETP.GE.AND P0, PT, R16, UR4, PT ;  /* 0x0000000410007c0c */ /* 0x002fda000bf06270 */
[----:B------:R-:W-:Y:S05]  /*0930*/  @!P0 BRA `(.L_x_12) ;  /* 0xfffffff800288947 */ /* 0x000fea000383ffff */
.L_x_3:
[----:B0-23--:R-:W-:Y:S05]  /*0940*/  BSYNC.RELIABLE B9 ;  /* 0x0000000000097941 */ /* 0x00dfea0003800100 */
.L_x_2:
[----:B------:R-:W0:Y:S01]  /*0950*/  LDCU UR4, c[0x0][0x398] ;  /* 0x00007300ff0477ac */ /* 0x000e220008000800 */
[----:B------:R-:W-:-:S04]  /*0960*/  IADD3 R27, PT, PT, R27, UR44, RZ ;  /* 0x0000002c1b1b7c10 */ /* 0x000fc8000fffe0ff */
[----:B0-----:R-:W-:-:S13]  /*0970*/  ISETP.GE.AND P0, PT, R27, UR4, PT ;  /* 0x000000041b007c0c */ /* 0x001fda000bf06270 */
[----:B------:R-:W-:Y:S05]  /*0980*/  @!P0 BRA `(.L_x_13) ;  /* 0xfffffff800008947 */ /* 0x000fea000383ffff */
[----:B------:R-:W-:Y:S05]  /*0990*/  EXIT ;  /* 0x000000000000794d */ /* 0x000fea0003800000 */
.L_x_1:
[----:B-1----:R-:W1:Y:S01]  /*09a0*/  LDCU UR4, c[0x0][0x3a4] ;  /* 0x00007480ff0477ac */ /* 0x002e620008000800 */
[----:B------:R-:W-:Y:S01]  /*09b0*/  BSSY B9, `(.L_x_14) ;  /* 0x000007c000097945 */ /* 0x000fe20003800000 */
[----:B-1----:R-:W-:-:S09]  /*09c0*/  UISETP.GE.AND UP0, UPT, UR40, UR4, UPT ;  /* 0x000000042800728c */ /* 0x002fd2000bf06270 */
[----:B------:R-:W-:Y:S05]  /*09d0*/  BRA.U UP0, `(.L_x_15) ;  /* 0x0000000500e47547 */ /* 0x000fea000b800000 */
[----:B------:R-:W-:-:S07]  /*09e0*/  MOV R28, UR40 ;  /* 0x00000028001c7c02 */ /* 0x000fce0008000f00 */
.L_x_23:
[----:B-1----:R-:W1:Y:S01]  /*09f0*/  LDC.64 R30, c[0x0][0x390] ;  /* 0x0000e400ff1e7b82 */ /* 0x002e620000000a00 */
        /* <DEDUP_REMOVED lines=17> */
[----:B------:R-:W-:Y:S05]  /*0b10*/  @!P0 BREAK B9 ;  /* 0x0000000000098942 */ /* 0x000fea0003800000 */
[----:B------:R-:W-:Y:S05]  /*0b20*/  @!P0 BRA `(.L_x_4) ;  /* 0x0000000400a88947 */ /* 0x000fea0003800000 */
[----:B------:R-:W1:Y:S02]  /*0b30*/  LDCU UR4, c[0x0][0x3a8] ;  /* 0x00007500ff0477ac */ /* 0x000e640008000800 */
[----:B-1----:R-:W-:-:S09]  /*0b40*/  UISETP.GE.AND UP0, UPT, UR41, UR4, UPT ;  /* 0x000000042900728c */ /* 0x002fd2000bf06270 */
[----:B------:R-:W-:Y:S05]  /*0b50*/  BRA.U UP0, `(.L_x_16) ;  /* 0x0000000500747547 */ /* 0x000fea000b800000 */
[----:B------:R-:W-:Y:S01]  /*0b60*/  BSSY B8, `(.L_x_16) ;  /* 0x000005c000087945 */ /* 0x000fe20003800000 */
[----:B------:R-:W-:-:S07]  /*0b70*/  IMAD.U32 R18, RZ, RZ, UR41 ;  /* 0x00000029ff127e24 */ /* 0x000fce000f8e00ff */
.L_x_22:
[----:B-1----:R-:W1:Y:S01]  /*0b80*/  S2R R19, SR_TID.X ;  /* 0x0000000000137919 */ /* 0x002e620000002100 */
[----:B------:R-:W2:Y:S01]  /*0b90*/  LDCU UR4, c[0x0][0x3a8] ;  /* 0x00007500ff0477ac */ /* 0x000ea20008000800 */
[----:B------:R-:W-:Y:S01]  /*0ba0*/  BSSY B7, `(.L_x_17) ;  /* 0x0000054000077945 */ /* 0x000fe20003800000 */
[----:B--2---:R-:W-:-:S04]  /*0bb0*/  MOV R0, UR4 ;  /* 0x0000000400007c02 */ /* 0x004fc80008000f00 */
[----:B-1----:R-:W-:-:S13]  /*0bc0*/  ISETP.GE.AND P0, PT, R19, R0, PT ;  /* 0x000000001300720c */ /* 0x002fda0003f06270 */
[----:B------:R-:W-:Y:S05]  /*0bd0*/  @P0 BRA `(.L_x_18) ;  /* 0x0000000400400947 */ /* 0x000fea0003800000 */
[----:B------:R-:W1:Y:S01]  /*0be0*/  LDC R6, c[0x0][0x3ac] ;  /* 0x0000eb00ff067b82 */ /* 0x000e620000000800 */
[----:B------:R-:W2:Y:S01]  /*0bf0*/  LDCU UR4, c[0x0][0x3a4] ;  /* 0x00007480ff0477ac */ /* 0x000ea20008000800 */
[----:B------:R-:W-:Y:S02]  /*0c00*/  I2FP.F32.S32 R0, R18 ;  /* 0x0000001200007245 */ /* 0x000fe40000201400 */
[----:B------:R-:W-:Y:S01]  /*0c10*/  IADD3 R22, PT, PT, R19, UR38, RZ ;  /* 0x0000002613167c10 */ /* 0x000fe2000fffe0ff */
[----:B------:R-:W4:Y:S02]  /*0c20*/  LDCU UR5, c[0x0][0x39c] ;  /* 0x00007380ff0577ac */ /* 0x000f240008000800 */
[----:B------:R-:W-:Y:S01]  /*0c30*/  FADD R0, R17, R0 ;  /* 0x0000000011007221 */ /* 0x000fe20000000000 */
[C---:B--2---:R-:W-:Y:S02]  /*0c40*/  IMAD R3, R27.reuse, UR4, R28 ;  /* 0x000000041b037c24 */ /* 0x044fe4000f8e021c */
[----:B----4-:R-:W-:-:S02]  /*0c50*/  IMAD R4, R27, UR5, RZ ;  /* 0x000000051b047c24 */ /* 0x010fc4000f8e02ff */
[----:B-1----:R-:W-:-:S03]  /*0c60*/  IMAD R3, R3, R6, UR38 ;  /* 0x0000002603037e24 */ /* 0x002fc6000f8e0206 */
[----:B------:R-:W-:Y:S02]  /*0c70*/  I2FP.F32.S32 R5, R4 ;  /* 0x0000000400057245 */ /* 0x000fe40000201400 */
[----:B------:R-:W-:-:S03]  /*0c80*/  IADD3 R3, PT, PT, R3, R18, RZ ;  /* 0x0000001203037210 */ /* 0x000fc60007ffe0ff */
[----:B------:R-:W-:Y:S02]  /*0c90*/  FADD R5, R0, R5 ;  /* 0x0000000500057221 */ /* 0x000fe40000000000 */
[----:B------:R-:W-:Y:S02]  /*0ca0*/  IMAD R22, R3, R6, R22 ;  /* 0x0000000603167224 */ /* 0x000fe400078e0216 */
[----:B------:R-:W-:-:S07]  /*0cb0*/  FMUL R23, R2, R5 ;  /* 0x0000000502177220 */ /* 0x000fce0000400000 */
.L_x_21:
[----:B-1----:R-:W2:Y:S01]  /*0cc0*/  LDG.E.64 R4, desc[UR36][R30.64] ;  /* 0x000000241e047981 */ /* 0x002ea2000c1e1b00 */
[----:B------:R-:W-:Y:S01]  /*0cd0*/  I2FP.F32.S32 R3, R19 ;  /* 0x0000001300037245 */ /* 0x000fe20000201400 */
[----:B------:R-:W-:Y:S05]  /*0ce0*/  YIELD ;  /* 0x0000000000007946 */ /* 0x000fea0003800000 */
[C---:B------:R-:W-:Y:S01]  /*0cf0*/  FADD R26, R16.reuse, R3 ;  /* 0x00000003101a7221 */ /* 0x040fe20000000000 */
[----:B------:R-:W-:Y:S03]  /*0d00*/  BSSY.RECONVERGENT B6, `(.L_x_19) ;  /* 0x0000019000067945 */ /* 0x000fe60003800200 */
        /* <DEDUP_REMOVED lines=10> */
[----:B------:R-:W-:Y:S01]  /*0db0*/  HFMA2 R8, -RZ, RZ, 0, 3.278255462646484375e-06 ;  /* 0x00000037ff087431 */ /* 0x000fe200000001ff */
[----:B------:R-:W-:Y:S01]  /*0dc0*/  MOV R12, 0x1 ;  /* 0x00000001000c7802 */ /* 0x000fe20000000f00 */
[----:B------:R-:W-:Y:S01]  /*0dd0*/  IMAD.MOV.U32 R13, RZ, RZ, RZ ;  /* 0x000000ffff0d7224 */ /* 0x000fe200078e00ff */
[----:B------:R-:W2:Y:S01]  /*0de0*/  LDCU.64 UR6, c[0x4][0x18] ;  /* 0x01000300ff0677ac */ /* 0x000ea20008000a00 */
[----:B------:R-:W4:Y:S01]  /*0df0*/  LDC.64 R14, c[0x4][R14] ;  /* 0x010000000e0e7b82 */ /* 0x000f220000000a00 */
[----:B------:R-:W5:Y:S01]  /*0e00*/  LDCU.64 UR8, c[0x4][0x8] ;  /* 0x01000100ff0877ac */ /* 0x000f620008000a00 */
[----:B-1----:R-:W-:Y:S01]  /*0e10*/  IMAD.U32 R4, RZ, RZ, UR4 ;  /* 0x00000004ff047e24 */ /* 0x002fe2000f8e00ff */
[----:B------:R-:W-:Y:S02]  /*0e20*/  MOV R5, UR5 ;  /* 0x0000000500057c02 */ /* 0x000fe40008000f00 */
[----:B--2---:R-:W-:-:S02]  /*0e30*/  MOV R6, UR6 ;  /* 0x0000000600067c02 */ /* 0x004fc40008000f00 */
[----:B------:R-:W-:Y:S01]  /*0e40*/  MOV R7, UR7 ;  /* 0x0000000700077c02 */ /* 0x000fe20008000f00 */
[----:B-----5:R-:W-:Y:S01]  /*0e50*/  IMAD.U32 R10, RZ, RZ, UR8 ;  /* 0x00000008ff0a7e24 */ /* 0x020fe2000f8e00ff */
[----:B------:R-:W-:-:S07]  /*0e60*/  MOV R11, UR9 ;  /* 0x00000009000b7c02 */ /* 0x000fce0008000f00 */
[----:B------:R-:W-:-:S07]  /*0e70*/  LEPC R20, `(.L_x_20) ;  /* 0x000000001014794e */ /* 0x000fce0000000000 */
[----:B0--34-:R-:W-:Y:S05]  /*0e80*/  CALL.ABS.NOINC R14 ;  /* 0x000000000e007343 */ /* 0x019fea0003c00000 */
.L_x_20:
[----:B0--3--:R-:W-:Y:S05]  /*0e90*/  BSYNC.RECONVERGENT B6 ;  /* 0x0000000000067941 */ /* 0x009fea0003800200 */
.L_x_19:
[----:B------:R-:W0:Y:S01]  /*0ea0*/  LDC.64 R8, c[0x0][0x388] ;  /* 0x0000e200ff087b82 */ /* 0x000e220000000a00 */
[----:B------:R-:W1:Y:S07]  /*0eb0*/  LDCU UR4, c[0x0][0x3a8] ;  /* 0x00007500ff0477ac */ /* 0x000e6e0008000800 */
[----:B------:R-:W2:Y:S01]  /*0ec0*/  LDC.64 R6, c[0x0][0x380] ;  /* 0x0000e000ff067b82 */ /* 0x000ea20000000a00 */
[----:B------:R-:W2:Y:S07]  /*0ed0*/  F2I.TRUNC.NTZ R11, R26 ;  /* 0x0000001a000b7305 */ /* 0x000eae000020f100 */
[----:B------:R-:W3:Y:S01]  /*0ee0*/  LDC R3, c[0x0][0x3a0] ;  /* 0x0000e800ff037b82 */ /* 0x000ee20000000800 */
[----:B0-----:R-:W-:-:S05]  /*0ef0*/  IMAD.WIDE R8, R22, 0x8, R8 ;  /* 0x0000000816087825 */ /* 0x001fca00078e0208 */
[----:B------:R-:W4:Y:S01]  /*0f00*/  LDG.E.64 R4, desc[UR36][R8.64] ;  /* 0x0000002408047981 */ /* 0x000f22000c1e1b00 */
[----:B------:R-:W-:Y:S01]  /*0f10*/  FADD R10, -R24, 1 ;  /* 0x3f800000180a7421 */ /* 0x000fe20000000100 */
[----:B------:R-:W-:Y:S01]  /*0f20*/  FADD R0, -R25, 1 ;  /* 0x3f80000019007421 */ /* 0x000fe20000000100 */
[----:B--2---:R-:W-:Y:S01]  /*0f30*/  IMAD.WIDE R6, R11, 0x8, R6 ;  /* 0x000000080b067825 */ /* 0x004fe200078e0206 */
[----:B------:R-:W-:Y:S02]  /*0f40*/  IADD3 R19, PT, PT, R19, UR39, RZ ;  /* 0x0000002713137c10 */ /* 0x000fe4000fffe0ff */
[----:B------:R-:W-:Y:S01]  /*0f50*/  IADD3 R22, PT, PT, R22, UR39, RZ ;  /* 0x0000002716167c10 */ /* 0x000fe2000fffe0ff */
[-C--:B----4-:R-:W-:Y:S01]  /*0f60*/  FMUL R12, R4, R10.reuse ;  /* 0x0000000a040c7220 */ /* 0x090fe20000400000 */
[----:B------:R-:W-:Y:S01]  /*0f70*/  FMUL R10, R5, R10 ;  /* 0x0000000a050a7220 */ /* 0x000fe20000400000 */
[C---:B------:R-:W-:Y:S01]  /*0f80*/  FMUL R5, R24.reuse, R5 ;  /* 0x0000000518057220 */ /* 0x040fe20000400000 */
[----:B------:R-:W-:Y:S01]  /*0f90*/  FMUL R4, R24, R4 ;  /* 0x0000000418047220 */ /* 0x000fe20000400000 */
[----:B------:R-:W-:Y:S01]  /*0fa0*/  FMUL R9, R12, R0 ;  /* 0x000000000c097220 */ /* 0x000fe20000400000 */
[C---:B------:R-:W-:Y:S01]  /*0fb0*/  FMUL R11, R0.reuse, R10 ;  /* 0x0000000a000b7220 */ /* 0x040fe20000400000 */
[CC--:B------:R-:W-:Y:S01]  /*0fc0*/  FMUL R13, R0.reuse, R5.reuse ;  /* 0x00000005000d7220 */ /* 0x0c0fe20000400000 */
[----:B------:R-:W-:Y:S01]  /*0fd0*/  FMUL R15, R0, R4 ;  /* 0x00000004000f7220 */ /* 0x000fe20000400000 */
[----:B-1----:R-:W-:Y:S01]  /*0fe0*/  MOV R0, UR4 ;  /* 0x0000000400007c02 */ /* 0x002fe20008000f00 */
[C---:B------:R-:W-:Y:S01]  /*0ff0*/  FMUL R21, R25.reuse, R12 ;  /* 0x0000000c19157220 */ /* 0x040fe20000400000 */
[C---:B------:R-:W-:Y:S01]  /*1000*/  FMUL R29, R25.reuse, R10 ;  /* 0x0000000a191d7220 */ /* 0x040fe20000400000 */
[----:B------:R-:W-:Y:S01]  /*1010*/  FMUL R33, R25, R4 ;  /* 0x0000000419217220 */ /* 0x000fe20000400000 */
[----:B------:R-:W-:Y:S01]  /*1020*/  ISETP.GE.AND P0, PT, R19, R0, PT ;  /* 0x000000001300720c */ /* 0x000fe20003f06270 */
[----:B------:R-:W-:Y:S01]  /*1030*/  FMUL R25, R25, R5 ;  /* 0x0000000519197220 */ /* 0x000fe20000400000 */
[----:B---3--:R-:W-:Y:S01]  /*1040*/  IMAD.WIDE R4, R3, 0x8, R6 ;  /* 0x0000000803047825 */ /* 0x008fe200078e0206 */
[----:B------:R1:W-:Y:S04]  /*1050*/  REDG.E.ADD.F32.FTZ.RN.STRONG.GPU desc[UR36][R6.64], R9 ;  /* 0x00000009060079a6 */ /* 0x0003e8000c12f324 */
[----:B------:R1:W-:Y:S04]  /*1060*/  REDG.E.ADD.F32.FTZ.RN.STRONG.GPU desc[UR36][R6.64+0x4], R11 ;  /* 0x0000040b060079a6 */ /* 0x0003e8000c12f324 */
[----:B------:R1:W-:Y:S04]  /*1070*/  REDG.E.ADD.F32.FTZ.RN.STRONG.GPU desc[UR36][R6.64+0xc], R13 ;  /* 0x00000c0d060079a6 */ /* 0x0003e8000c12f324 */
[----:B------:R1:W-:Y:S04]  /*1080*/  REDG.E.ADD.F32.FTZ.RN.STRONG.GPU desc[UR36][R6.64+0x8], R15 ;  /* 0x0000080f060079a6 */ /* 0x0003e8000c12f324 */
[----:B------:R1:W-:Y:S04]  /*1090*/  REDG.E.ADD.F32.FTZ.RN.STRONG.GPU desc[UR36][R4.64], R21 ;  /* 0x00000015040079a6 */ /* 0x0003e8000c12f324 */
[----:B------:R1:W-:Y:S04]  /*10a0*/  REDG.E.ADD.F32.FTZ.RN.STRONG.GPU desc[UR36][R4.64+0x4], R29 ;  /* 0x0000041d040079a6 */ /* 0x0003e8000c12f324 */
[----:B------:R1:W-:Y:S04]  /*10b0*/  REDG.E.ADD.F32.FTZ.RN.STRONG.GPU desc[UR36][R4.64+0x8], R33 ;  /* 0x00000821040079a6 */ /* 0x0003e8000c12f324 */
[----:B------:R1:W-:Y:S01]  /*10c0*/  REDG.E.ADD.F32.FTZ.RN.STRONG.GPU desc[UR36][R4.64+0xc], R25 ;  /* 0x00000c19040079a6 */ /* 0x0003e2000c12f324 */
[----:B------:R-:W-:Y:S05]  /*10d0*/  @!P0 BRA `(.L_x_21) ;  /* 0xfffffff800f88947 */ /* 0x000fea000383ffff */
.L_x_18:
[----:B0--3--:R-:W-:Y:S05]  /*10e0*/  BSYNC B7 ;  /* 0x0000000000077941 */ /* 0x009fea0003800000 */
.L_x_17:
[----:B------:R-:W-:-:S05]  /*10f0*/  VIADD R18, R18, UR42 ;  /* 0x0000002a12127c36 */ /* 0x000fca0008000000 */
[----:B------:R-:W-:-:S13]  /*1100*/  ISETP.GE.AND P0, PT, R18, R0, PT ;  /* 0x000000001200720c */ /* 0x000fda0003f06270 */
[----:B------:R-:W-:Y:S05]  /*1110*/  @!P0 BRA `(.L_x_22) ;  /* 0xfffffff800988947 */ /* 0x000fea000383ffff */
[----:B------:R-:W-:Y:S05]  /*1120*/  BSYNC B8 ;  /* 0x0000000000087941 */ /* 0x000fea0003800000 */
.L_x_16:
[----:B------:R-:W2:Y:S01]  /*1130*/  LDCU UR4, c[0x0][0x3a4] ;  /* 0x00007480ff0477ac */ /* 0x000ea20008000800 */
[----:B0-----:R-:W-:-:S04]  /*1140*/  IADD3 R28, PT, PT, R28, UR43, RZ ;  /* 0x0000002b1c1c7c10 */ /* 0x001fc8000fffe0ff */
[----:B--2---:R-:W-:-:S13]  /*1150*/  ISETP.GE.AND P0, PT, R28, UR4, PT ;  /* 0x000000041c007c0c */ /* 0x004fda000bf06270 */
[----:B------:R-:W-:Y:S05]  /*1160*/  @!P0 BRA `(.L_x_23) ;  /* 0xfffffff800208947 */ /* 0x000fea000383ffff */
.L_x_15:
[----:B0-23--:R-:W-:Y:S05]  /*1170*/  BSYNC B9 ;  /* 0x0000000000097941 */ /* 0x00dfea0003800000 */
.L_x_14:
[----:B------:R-:W0:Y:S01]  /*1180*/  LDCU UR4, c[0x0][0x398] ;  /* 0x00007300ff0477ac */ /* 0x000e220008000800 */
[----:B------:R-:W-:-:S04]  /*1190*/  IADD3 R27, PT, PT, R27, UR44, RZ ;  /* 0x0000002c1b1b7c10 */ /* 0x000fc8000fffe0ff */
[----:B0-----:R-:W-:-:S13]  /*11a0*/  ISETP.GE.AND P0, PT, R27, UR4, PT ;  /* 0x000000041b007c0c */ /* 0x001fda000bf06270 */
[----:B------:R-:W-:Y:S05]  /*11b0*/  @!P0 BRA `(.L_x_1) ;  /* 0xfffffff400f88947 */ /* 0x000fea000383ffff */
[----:B------:R-:W-:Y:S05]  /*11c0*/  EXIT ;  /* 0x000000000000794d */ /* 0x000fea0003800000 */
.L_x_4:
[----:B0--3--:R-:W-:Y:S05]  /*11d0*/  BSYNC B10 ;  /* 0x00000000000a7941 */ /* 0x009fea0003800000 */
.L_x_0:
[----:B------:R-:W-:Y:S01]  /*11e0*/  MOV R0, 0x0 ;  /* 0x0000000000007802 */ /* 0x000fe20000000f00 */
[----:B------:R-:W0:Y:S01]  /*11f0*/  LDCU.64 UR4, c[0x4][0x10] ;  /* 0x01000200ff0477ac */ /* 0x000e220008000a00 */
[----:B------:R-:W-:Y:S01]  /*1200*/  HFMA2 R8, -RZ, RZ, 0, 2.086162567138671875e-06 ;  /* 0x00000023ff087431 */ /* 0x000fe200000001ff */
[----:B------:R-:W-:Y:S01]  /*1210*/  MOV R12, 0x1 ;  /* 0x00000001000c7802 */ /* 0x000fe20000000f00 */
[----:B------:R1:W2:Y:S01]  /*1220*/  LDC.64 R2, c[0x4][R0] ;  /* 0x0100000000027b82 */ /* 0x0002a20000000a00 */
[----:B------:R-:W3:Y:S01]  /*1230*/  LDCU.64 UR6, c[0x4][0x18] ;  /* 0x01000300ff0677ac */ /* 0x000ee20008000a00 */
[----:B------:R-:W-:Y:S01]  /*1240*/  HFMA2 R13, -RZ, RZ, 0, 0 ;  /* 0x00000000ff0d7431 */ /* 0x000fe200000001ff */
[----:B------:R-:W4:Y:S01]  /*1250*/  LDCU.64 UR8, c[0x4][0x8] ;  /* 0x01000100ff0877ac */ /* 0x000f220008000a00 */
[----:B0-----:R-:W-:Y:S01]  /*1260*/  MOV R4, UR4 ;  /* 0x0000000400047c02 */ /* 0x001fe20008000f00 */
[----:B------:R-:W-:Y:S01]  /*1270*/  IMAD.U32 R5, RZ, RZ, UR5 ;  /* 0x00000005ff057e24 */ /* 0x000fe2000f8e00ff */
[----:B---3--:R-:W-:-:S02]  /*1280*/  MOV R6, UR6 ;  /* 0x0000000600067c02 */ /* 0x008fc40008000f00 */
[----:B------:R-:W-:Y:S02]  /*1290*/  MOV R7, UR7 ;  /* 0x0000000700077c02 */ /* 0x000fe40008000f00 */
[----:B----4-:R-:W-:Y:S01]  /*12a0*/  MOV R10, UR8 ;  /* 0x00000008000a7c02 */ /* 0x010fe20008000f00 */
[----:B-1----:R-:W-:-:S07]  /*12b0*/  IMAD.U32 R11, RZ, RZ, UR9 ;  /* 0x00000009ff0b7e24 */ /* 0x002fce000f8e00ff */
[----:B------:R-:W-:-:S07]  /*12c0*/  LEPC R20, `(.L_x_24) ;  /* 0x000000001014794e */ /* 0x000fce0000000000 */
[----:B--2---:R-:W-:Y:S05]  /*12d0*/  CALL.ABS.NOINC R2 ;  /* 0x0000000002007343 */ /* 0x004fea0003c00000 */
.L_x_24:
[----:B------:R-:W-:Y:S05]  /*12e0*/  EXIT ;  /* 0x000000000000794d */ /* 0x000fea0003800000 */
.L_x_25:
[----:B------:R-:W-:-:S00]  /*12f0*/  BRA `(.L_x_25) ;  /* 0xfffffffc00fc7947 */ /* 0x000fc0000383ffff */
[----:B------:R-:W-:-:S00]  /*1300*/  NOP ;  /* 0x0000000000007918 */ /* 0x000fc00000000000 */
[----:B------:R-:W-:-:S00]  /*1310*/  NOP ;  /* 0x0000000000007918 */ /* 0x000fc00000000000 */
[----:B------:R-:W-:-:S00]  /*1320*/  NOP ;  /* 0x0000000000007918 */ /* 0x000fc00000000000 */
[----:B------:R-:W-:-:S00]  /*1330*/  NOP ;  /* 0x0000000000007918 */ /* 0x000fc00000000000 */
[----:B------:R-:W-:-:S00]  /*1340*/  NOP ;  /* 0x0000000000007918 */ /* 0x000fc00000000000 */
[----:B------:R-:W-:-:S00]  /*1350*/  NOP ;  /* 0x0000000000007918 */ /* 0x000fc00000000000 */
[----:B------:R-:W-:-:S00]  /*1360*/  NOP ;  /* 0x0000000000007918 */ /* 0x000fc00000000000 */
[----:B------:R-:W-:-:S00]  /*1370*/  NOP ;  /* 0x0000000000007918 */ /* 0x000fc00000000000 */
.L_x_26:


//--------------------- .nv.global.init           --------------------------
	.section	.nv.global.init,"aw",@progbits
.nv.global.init:
	.type		$str,@object
	.size		$str,($str$1 - $str)
$str:
        /*0000*/ 	.byte	0x66, 0x61, 0x6c, 0x73, 0x65, 0x00
	.type		$str$1,@object
	.size		$str$1,($str$2 - $str$1)
$str$1:
        /*0006*/ 	.byte	0x2f, 0x74, 0x6d, 0x70, 0x2f, 0x73, 0x61, 0x73, 0x73, 0x5f, 0x63, 0x75, 0x5f, 0x66, 0x66, 0x31
        /*0016*/ 	.byte	0x32, 0x31, 0x35, 0x6c, 0x30, 0x2f, 0x6b, 0x2e, 0x63, 0x75, 0x00
	.type		$str$2,@object
	.size		$str$2,(__unnamed_1 - $str$2)
$str$2:
        /*0021*/ 	.byte	0x31, 0x2e, 0x30, 0x66, 0x20, 0x3e, 0x3d, 0x20, 0x73, 0x78, 0x66, 0x20, 0x26, 0x26, 0x20, 0x73
        /*0031*/ 	.byte	0x78, 0x66, 0x20, 0x3e, 0x3d, 0x20, 0x30, 0x2e, 0x30, 0x66, 0x20, 0x26, 0x26, 0x20, 0x31, 0x2e
        /*0041*/ 	.byte	0x30, 0x66, 0x20, 0x3e, 0x3d, 0x20, 0x73, 0x79, 0x66, 0x20, 0x26, 0x26, 0x20, 0x73, 0x79, 0x66
        /*0051*/ 	.byte	0x20, 0x3e, 0x3d, 0x20, 0x30, 0x2e, 0x30, 0x66, 0x00
	.type		__unnamed_1,@object
	.size		__unnamed_1,(.L_0 - __unnamed_1)
__unnamed_1:
        /*005a*/ 	.byte	0x76, 0x6f, 0x69, 0x64, 0x20, 0x70, 0x61, 0x74, 0x63, 0x68, 0x28, 0x66, 0x6c, 0x6f, 0x61, 0x74
        /*006a*/ 	.byte	0x32, 0x20, 0x2a, 0x2c, 0x20, 0x66, 0x6c, 0x6f, 0x61, 0x74, 0x32, 0x20, 0x2a, 0x2c, 0x20, 0x63
        /*007a*/ 	.byte	0x6f, 0x6e, 0x73, 0x74, 0x20, 0x66, 0x6c, 0x6f, 0x61, 0x74, 0x32, 0x20, 0x2a, 0x2c, 0x20, 0x69
        /*008a*/ 	.byte	0x6e, 0x74, 0x2c, 0x20, 0x69, 0x6e, 0x74, 0x2c, 0x20, 0x69, 0x6e, 0x74, 0x2c, 0x20, 0x69, 0x6e
        /*009a*/ 	.byte	0x74, 0x2c, 0x20, 0x69, 0x6e, 0x74, 0x2c, 0x20, 0x69, 0x6e, 0x74, 0x2c, 0x20, 0x5f, 0x5f, 0x6e
        /*00aa*/ 	.byte	0x76, 0x5f, 0x62, 0x6f, 0x6f, 0x6c, 0x29, 0x00
.L_0:


//--------------------- .nv.shared.reserved.0     --------------------------
	.section	.nv.shared.reserved.0,"aw",@nobits
	.weak		__nv_reservedSMEM_offset_0_alias
	.size		__nv_reservedSMEM_offset_0_alias, 0, 64
	.other		__nv_reservedSMEM_offset_0_alias,@"STO_CUDA_RESERVED_SHARED STV_DEFAULT"
__nv_reservedSMEM_offset_0_alias:
	.zero		0
	.zero		64


//--------------------- .nv.constant0.patch       --------------------------
	.section	.nv.constant0.patch,"a",@progbits
	.sectionflags	@""
	.align	4
.nv.constant0.patch:
	.zero		945


//--------------------- SYMBOLS --------------------------

	.type		.nv.reservedSmem.offset0,@object
	.size		.nv.reservedSmem.offset0,0x4
	.type		__assertfail,@function
